	.headerflags	@"EF_CUDA_TEXMODE_UNIFIED EF_CUDA_64BIT_ADDRESS EF_CUDA_ACCELERATORS EF_CUDA_SM90 EF_CUDA_VIRTUAL_SM(EF_CUDA_SM90)"
	.elftype	@"ET_EXEC"


//--------------------- .nv.info                  --------------------------
	.section	.nv.info,"",@"SHT_CUDA_INFO"
	.align	4


	//----- nvinfo : EIATTR_REGCOUNT
	.align		4
        /*0000*/ 	.byte	0x04, 0x2f
        /*0002*/ 	.short	(.L_1 - .L_0)
	.align		4
.L_0:
        /*0004*/ 	.word	index@(triton_poi_fused_convolution_leaky_relu_3)
        /*0008*/ 	.word	0x00000015


	//----- nvinfo : EIATTR_MIN_STACK_SIZE
	.align		4
.L_1:
        /*000c*/ 	.byte	0x04, 0x12
        /*000e*/ 	.short	(.L_3 - .L_2)
	.align		4
.L_2:
        /*0010*/ 	.word	index@(triton_poi_fused_convolution_leaky_relu_3)
        /*0014*/ 	.word	0x00000000


	//----- nvinfo : EIATTR_FRAME_SIZE
	.align		4
.L_3:
        /*0018*/ 	.byte	0x04, 0x11
        /*001a*/ 	.short	(.L_5 - .L_4)
	.align		4
.L_4:
        /*001c*/ 	.word	index@(triton_poi_fused_convolution_leaky_relu_3)
        /*0020*/ 	.word	0x00000000


	//----- nvinfo : EIATTR_MIN_STACK_SIZE
	.align		4
.L_5:
        /*0024*/ 	.byte	0x04, 0x12
        /*0026*/ 	.short	(.L_7 - .L_6)
	.align		4
.L_6:
        /*0028*/ 	.word	index@(triton_poi_fused_convolution_leaky_relu_3)
        /*002c*/ 	.word	0x00000000
.L_7:


//--------------------- .nv.info.triton_poi_fused_convolution_leaky_relu_3 --------------------------
	.section	.nv.info.triton_poi_fused_convolution_leaky_relu_3,"",@"SHT_CUDA_INFO"
	.sectionflags	@""
	.align	4


	//----- nvinfo : EIATTR_CUDA_API_VERSION
	.align		4
        /*0000*/ 	.byte	0x04, 0x37
        /*0002*/ 	.short	(.L_9 - .L_8)
.L_8:
        /*0004*/ 	.word	0x0000007c


	//----- nvinfo : EIATTR_KPARAM_INFO
	.align		4
.L_9:
        /*0008*/ 	.byte	0x04, 0x17
        /*000a*/ 	.short	(.L_11 - .L_10)
.L_10:
        /*000c*/ 	.word	0x00000000
        /*0010*/ 	.short	0x0003
        /*0012*/ 	.short	0x0018
        /*0014*/ 	.byte	0x00, 0xf0, 0x11, 0x00


	//----- nvinfo : EIATTR_KPARAM_INFO
	.align		4
.L_11:
        /*0018*/ 	.byte	0x04, 0x17
        /*001a*/ 	.short	(.L_13 - .L_12)
.L_12:
        /*001c*/ 	.word	0x00000000
        /*0020*/ 	.short	0x0002
        /*0022*/ 	.short	0x0010
        /*0024*/ 	.byte	0x00, 0xf4, 0x21, 0x00


	//----- nvinfo : EIATTR_KPARAM_INFO
	.align		4
.L_13:
        /*0028*/ 	.byte	0x04, 0x17
        /*002a*/ 	.short	(.L_15 - .L_14)
.L_14:
        /*002c*/ 	.word	0x00000000
        /*0030*/ 	.short	0x0001
        /*0032*/ 	.short	0x0008
        /*0034*/ 	.byte	0x00, 0xf4, 0x21, 0x00


	//----- nvinfo : EIATTR_KPARAM_INFO
	.align		4
.L_15:
        /*0038*/ 	.byte	0x04, 0x17
        /*003a*/ 	.short	(.L_17 - .L_16)
.L_16:
        /*003c*/ 	.word	0x00000000
        /*0040*/ 	.short	0x0000
        /*0042*/ 	.short	0x0000
        /*0044*/ 	.byte	0x00, 0xf4, 0x21, 0x00


	//----- nvinfo : EIATTR_SPARSE_MMA_MASK
	.align		4
.L_17:
        /*0048*/ 	.byte	0x03, 0x50
        /*004a*/ 	.short	0x0000


	//----- nvinfo : EIATTR_MAXREG_COUNT
	.align		4
        /*004c*/ 	.byte	0x03, 0x1b
        /*004e*/ 	.short	0x00ff


	//----- nvinfo : EIATTR_EXIT_INSTR_OFFSETS
	.align		4
        /*0050*/ 	.byte	0x04, 0x1c
        /*0052*/ 	.short	(.L_19 - .L_18)


	//   ....[0]....
.L_18:
        /*0054*/ 	.word	0x00000320


	//   ....[1]....
        /*0058*/ 	.word	0x00000340


	//----- nvinfo : EIATTR_REQNTID
	.align		4
.L_19:
        /*005c*/ 	.byte	0x04, 0x10
        /*005e*/ 	.short	(.L_21 - .L_20)
.L_20:
        /*0060*/ 	.word	0x00000080
        /*0064*/ 	.word	0x00000001
        /*0068*/ 	.word	0x00000001


	//----- nvinfo : EIATTR_CBANK_PARAM_SIZE
	.align		4
.L_21:
        /*006c*/ 	.byte	0x03, 0x19
        /*006e*/ 	.short	0x001c


	//----- nvinfo : EIATTR_PARAM_CBANK
	.align		4
        /*0070*/ 	.byte	0x04, 0x0a
        /*0072*/ 	.short	(.L_23 - .L_22)
	.align		4
.L_22:
        /*0074*/ 	.word	index@(.nv.constant0.triton_poi_fused_convolution_leaky_relu_3)
        /*0078*/ 	.short	0x0210
        /*007a*/ 	.short	0x001c


	//----- nvinfo : EIATTR_SW_WAR
	.align		4
.L_23:
        /*007c*/ 	.byte	0x04, 0x36
        /*007e*/ 	.short	(.L_25 - .L_24)
.L_24:
        /*0080*/ 	.word	0x00000008
.L_25:


//--------------------- .nv.callgraph             --------------------------
	.section	.nv.callgraph,"",@"SHT_CUDA_CALLGRAPH"
	.align	4
	.sectionentsize	8
	.align		4
        /*0000*/ 	.word	0x00000000
	.align		4
        /*0004*/ 	.word	0xffffffff
	.align		4
        /*0008*/ 	.word	0x00000000
	.align		4
        /*000c*/ 	.word	0xfffffffe
	.align		4
        /*0010*/ 	.word	0x00000000
	.align		4
        /*0014*/ 	.word	0xfffffffd
	.align		4
        /*0018*/ 	.word	0x00000000
	.align		4
        /*001c*/ 	.word	0xfffffffc


//--------------------- .text.triton_poi_fused_convolution_leaky_relu_3 --------------------------
	.section	.text.triton_poi_fused_convolution_leaky_relu_3,"ax",@progbits
	.align	128
        .global         triton_poi_fused_convolution_leaky_relu_3
        .type           triton_poi_fused_convolution_leaky_relu_3,@function
        .size           triton_poi_fused_convolution_leaky_relu_3,(.L_x_1 - triton_poi_fused_convolution_leaky_relu_3)
        .other          triton_poi_fused_convolution_leaky_relu_3,@"STO_CUDA_ENTRY STV_DEFAULT"
triton_poi_fused_convolution_leaky_relu_3:
.text.triton_poi_fused_convolution_leaky_relu_3:
[----:B------:R-:W0:Y:S02]  /*0000*/  LDC R1, c[0x0][0x28] ;  /* 0x00000a00ff017b82 */ /* 0x000e240000000800 */
[----:B------:R-:W1:Y:S01]  /*0010*/  S2R R0, SR_TID.X ;  /* 0x0000000000007919 */ /* 0x000e620000002100 */
[----:B------:R-:W2:Y:S01]  /*0020*/  LDC.64 R10, c[0x0][0x218] ;  /* 0x00008600ff0a7b82 */ /* 0x000ea20000000a00 */
[----:B------:R-:W-:Y:S02]  /*0030*/  CS2R R6, SRZ ;  /* 0x0000000000067805 */ /* 0x000fe4000001ff00 */
[----:B------:R-:W-:Y:S01]  /*0040*/  CS2R R12, SRZ ;  /* 0x00000000000c7805 */ /* 0x000fe2000001ff00 */
[----:B------:R-:W3:Y:S01]  /*0050*/  S2R R3, SR_CTAID.X ;  /* 0x0000000000037919 */ /* 0x000ee20000002500 */
[----:B------:R-:W-:Y:S01]  /*0060*/  CS2R R14, SRZ ;  /* 0x00000000000e7805 */ /* 0x000fe2000001ff00 */
[----:B------:R-:W-:Y:S01]  /*0070*/  ULDC.64 UR4, c[0x0][0x208] ;  /* 0x0000820000047ab9 */ /* 0x000fe20000000a00 */
[----:B------:R-:W-:Y:S01]  /*0080*/  ULDC.64 UR6, c[0x0][0x220] ;  /* 0x0000880000067ab9 */ /* 0x000fe20000000a00 */
[----:B-1----:R-:W-:-:S05]  /*0090*/  IMAD.SHL.U32 R0, R0, 0x4, RZ ;  /* 0x0000000400007824 */ /* 0x002fca00078e00ff */
[----:B------:R-:W-:-:S05]  /*00a0*/  LOP3.LUT R0, R0, 0x1fc, RZ, 0xc0, !PT ;  /* 0x000001fc00007812 */ /* 0x000fca00078ec0ff */
[----:B---3--:R-:W-:Y:S02]  /*00b0*/  IMAD R0, R3, 0x200, R0 ;  /* 0x0000020003007824 */ /* 0x008fe400078e0200 */
[----:B------:R-:W1:Y:S02]  /*00c0*/  LDC.64 R2, c[0x0][0x210] ;  /* 0x00008400ff027b82 */ /* 0x000e640000000a00 */
[C---:B------:R-:W-:Y:S01]  /*00d0*/  IMAD.HI R4, R0.reuse, 0x1948b0fd, RZ ;  /* 0x1948b0fd00047827 */ /* 0x040fe200078e02ff */
[----:B------:R-:W-:-:S04]  /*00e0*/  ISETP.GE.AND P4, PT, R0, 0xa200, PT ;  /* 0x0000a2000000780c */ /* 0x000fc80003f86270 */
[----:B------:R-:W-:-:S04]  /*00f0*/  SHF.R.U32.HI R5, RZ, 0x1f, R4 ;  /* 0x0000001fff057819 */ /* 0x000fc80000011604 */
[----:B------:R-:W-:-:S04]  /*0100*/  LEA.HI.SX32 R5, R4, R5, 0x1b ;  /* 0x0000000504057211 */ /* 0x000fc800078fdaff */
[----:B------:R-:W-:-:S04]  /*0110*/  LEA.HI R4, R5, R5, RZ, 0x5 ;  /* 0x0000000505047211 */ /* 0x000fc800078f28ff */
[----:B------:R-:W-:-:S05]  /*0120*/  LOP3.LUT R4, R4, 0xffffffe0, RZ, 0xc0, !PT ;  /* 0xffffffe004047812 */ /* 0x000fca00078ec0ff */
[----:B------:R-:W-:Y:S02]  /*0130*/  IMAD.IADD R5, R5, 0x1, -R4 ;  /* 0x0000000105057824 */ /* 0x000fe400078e0a04 */
[----:B-1----:R-:W-:-:S04]  /*0140*/  IMAD.WIDE R2, R0, 0x4, R2 ;  /* 0x0000000400027825 */ /* 0x002fc800078e0202 */
[----:B--2---:R-:W-:Y:S01]  /*0150*/  IMAD.WIDE R10, R5, 0x4, R10 ;  /* 0x00000004050a7825 */ /* 0x004fe200078e020a */
[----:B------:R-:W-:-:S04]  /*0160*/  CS2R R4, SRZ ;  /* 0x0000000000047805 */ /* 0x000fc8000001ff00 */
[----:B------:R-:W2:Y:S04]  /*0170*/  @!P4 LDG.E.EL R13, desc[UR4][R10.64] ;  /* 0x000000040a0dc981 */ /* 0x000ea8000c2e1900 */
[----:B------:R-:W2:Y:S04]  /*0180*/  @!P4 LDG.E.128 R4, desc[UR4][R2.64] ;  /* 0x000000040204c981 */ /* 0x000ea8000c1e1d00 */
[----:B------:R-:W3:Y:S04]  /*0190*/  @!P4 LDG.E.EL R12, desc[UR4][R10.64] ;  /* 0x000000040a0cc981 */ /* 0x000ee8000c2e1900 */
[----:B------:R-:W4:Y:S04]  /*01a0*/  @!P4 LDG.E.EL R15, desc[UR4][R10.64] ;  /* 0x000000040a0fc981 */ /* 0x000f28000c2e1900 */
[----:B------:R-:W5:Y:S01]  /*01b0*/  @!P4 LDG.E.EL R14, desc[UR4][R10.64] ;  /* 0x000000040a0ec981 */ /* 0x000f62000c2e1900 */
[----:B------:R-:W-:-:S02]  /*01c0*/  IADD3 R8, P5, R0, UR6, RZ ;  /* 0x0000000600087c10 */ /* 0x000fc4000ffbe0ff */
[----:B--2---:R-:W-:Y:S02]  /*01d0*/  FSETP.GT.AND P3, PT, R4, -R13, PT ;  /* 0x8000000d0400720b */ /* 0x004fe40003f64000 */
[----:B---3--:R-:W-:Y:S02]  /*01e0*/  FSETP.GT.AND P2, PT, R5, -R12, PT ;  /* 0x8000000c0500720b */ /* 0x008fe40003f44000 */
[----:B----4-:R-:W-:Y:S02]  /*01f0*/  FSETP.GT.AND P1, PT, R6, -R15, PT ;  /* 0x8000000f0600720b */ /* 0x010fe40003f24000 */
[----:B-----5:R-:W-:Y:S02]  /*0200*/  FSETP.GT.AND P0, PT, R7, -R14, PT ;  /* 0x8000000e0700720b */ /* 0x020fe40003f04000 */
[----:B------:R-:W-:Y:S02]  /*0210*/  SEL R9, RZ, 0x1, !P3 ;  /* 0x00000001ff097807 */ /* 0x000fe40005800000 */
[----:B------:R-:W-:-:S02]  /*0220*/  SEL R16, RZ, 0x1, !P2 ;  /* 0x00000001ff107807 */ /* 0x000fc40005000000 */
[----:B------:R-:W-:Y:S02]  /*0230*/  SEL R17, RZ, 0x1, !P1 ;  /* 0x00000001ff117807 */ /* 0x000fe40004800000 */
[----:B------:R-:W-:Y:S02]  /*0240*/  SEL R18, RZ, 0x1, !P0 ;  /* 0x00000001ff127807 */ /* 0x000fe40004000000 */
[----:B------:R-:W-:Y:S02]  /*0250*/  PRMT R16, R9, 0x3340, R16 ;  /* 0x0000334009107816 */ /* 0x000fe40000000010 */
[----:B------:R-:W-:Y:S02]  /*0260*/  PRMT R17, R17, 0x3340, R18 ;  /* 0x0000334011117816 */ /* 0x000fe40000000012 */
[----:B------:R-:W-:Y:S02]  /*0270*/  LEA.HI.X.SX32 R9, R0, UR7, 0x1, P5 ;  /* 0x0000000700097c11 */ /* 0x000fe4000a8f0eff */
[----:B------:R-:W-:Y:S01]  /*0280*/  PRMT R17, R16, 0x5410, R17 ;  /* 0x0000541010117816 */ /* 0x000fe20000000011 */
[----:B------:R-:W-:Y:S01]  /*0290*/  FADD R4, R13, R4 ;  /* 0x000000040d047221 */ /* 0x000fe20000000000 */
[----:B------:R-:W-:Y:S01]  /*02a0*/  FADD R5, R12, R5 ;  /* 0x000000050c057221 */ /* 0x000fe20000000000 */
[----:B------:R-:W-:Y:S01]  /*02b0*/  FADD R6, R15, R6 ;  /* 0x000000060f067221 */ /* 0x000fe20000000000 */
[----:B------:R-:W-:Y:S01]  /*02c0*/  FADD R7, R14, R7 ;  /* 0x000000070e077221 */ /* 0x000fe20000000000 */
[----:B------:R1:W-:Y:S01]  /*02d0*/  @!P4 STG.E desc[UR4][R8.64], R17 ;  /* 0x000000110800c986 */ /* 0x0003e2000c101904 */
[----:B------:R-:W-:Y:S01]  /*02e0*/  @!P3 FMUL R4, R4, 0.10000000149011611938 ;  /* 0x3dcccccd0404b820 */ /* 0x000fe20000400000 */
[----:B------:R-:W-:Y:S01]  /*02f0*/  @!P2 FMUL R5, R5, 0.10000000149011611938 ;  /* 0x3dcccccd0505a820 */ /* 0x000fe20000400000 */
[----:B------:R-:W-:Y:S01]  /*0300*/  @!P1 FMUL R6, R6, 0.10000000149011611938 ;  /* 0x3dcccccd06069820 */ /* 0x000fe20000400000 */
[----:B------:R-:W-:Y:S01]  /*0310*/  @!P0 FMUL R7, R7, 0.10000000149011611938 ;  /* 0x3dcccccd07078820 */ /* 0x000fe20000400000 */
[----:B------:R-:W-:Y:S06]  /*0320*/  @P4 EXIT ;  /* 0x000000000000494d */ /* 0x000fec0003800000 */
[----:B------:R-:W-:Y:S01]  /*0330*/  STG.E.128 desc[UR4][R2.64], R4 ;  /* 0x0000000402007986 */ /* 0x000fe2000c101d04 */
[----:B------:R-:W-:Y:S05]  /*0340*/  EXIT ;  /* 0x000000000000794d */ /* 0x000fea0003800000 */
.L_x_0:
[----:B------:R-:W-:-:S00]  /*0350*/  BRA `(.L_x_0) ;  /* 0xfffffffc00fc7947 */ /* 0x000fc0000383ffff */
[----:B------:R-:W-:-:S00]  /*0360*/  NOP ;  /* 0x0000000000007918 */ /* 0x000fc00000000000 */
        /* <DEDUP_REMOVED lines=9> */
.L_x_1:


//--------------------- .nv.constant0.triton_poi_fused_convolution_leaky_relu_3 --------------------------
	.section	.nv.constant0.triton_poi_fused_convolution_leaky_relu_3,"a",@progbits
	.sectionflags	@""
	.align	4
.nv.constant0.triton_poi_fused_convolution_leaky_relu_3:
	.zero		556
